	.headerflags	@"EF_CUDA_TEXMODE_UNIFIED EF_CUDA_64BIT_ADDRESS EF_CUDA_ACCELERATORS EF_CUDA_SM90 EF_CUDA_VIRTUAL_SM(EF_CUDA_SM90)"
	.elftype	@"ET_EXEC"


//--------------------- .nv.info                  --------------------------
	.section	.nv.info,"",@"SHT_CUDA_INFO"
	.align	4


	//----- nvinfo : EIATTR_REGCOUNT
	.align		4
        /*0000*/ 	.byte	0x04, 0x2f
        /*0002*/ 	.short	(.L_1 - .L_0)
	.align		4
.L_0:
        /*0004*/ 	.word	index@(triton_poi_fused__to_copy_16)
        /*0008*/ 	.word	0x0000000a


	//----- nvinfo : EIATTR_MIN_STACK_SIZE
	.align		4
.L_1:
        /*000c*/ 	.byte	0x04, 0x12
        /*000e*/ 	.short	(.L_3 - .L_2)
	.align		4
.L_2:
        /*0010*/ 	.word	index@(triton_poi_fused__to_copy_16)
        /*0014*/ 	.word	0x00000000


	//----- nvinfo : EIATTR_FRAME_SIZE
	.align		4
.L_3:
        /*0018*/ 	.byte	0x04, 0x11
        /*001a*/ 	.short	(.L_5 - .L_4)
	.align		4
.L_4:
        /*001c*/ 	.word	index@(triton_poi_fused__to_copy_16)
        /*0020*/ 	.word	0x00000000


	//----- nvinfo : EIATTR_MIN_STACK_SIZE
	.align		4
.L_5:
        /*0024*/ 	.byte	0x04, 0x12
        /*0026*/ 	.short	(.L_7 - .L_6)
	.align		4
.L_6:
        /*0028*/ 	.word	index@(triton_poi_fused__to_copy_16)
        /*002c*/ 	.word	0x00000000
.L_7:


//--------------------- .nv.info.triton_poi_fused__to_copy_16 --------------------------
	.section	.nv.info.triton_poi_fused__to_copy_16,"",@"SHT_CUDA_INFO"
	.sectionflags	@""
	.align	4


	//----- nvinfo : EIATTR_CUDA_API_VERSION
	.align		4
        /*0000*/ 	.byte	0x04, 0x37
        /*0002*/ 	.short	(.L_9 - .L_8)
.L_8:
        /*0004*/ 	.word	0x0000007c


	//----- nvinfo : EIATTR_KPARAM_INFO
	.align		4
.L_9:
        /*0008*/ 	.byte	0x04, 0x17
        /*000a*/ 	.short	(.L_11 - .L_10)
.L_10:
        /*000c*/ 	.word	0x00000000
        /*0010*/ 	.short	0x0001
        /*0012*/ 	.short	0x0008
        /*0014*/ 	.byte	0x00, 0xf0, 0x11, 0x00


	//----- nvinfo : EIATTR_KPARAM_INFO
	.align		4
.L_11:
        /*0018*/ 	.byte	0x04, 0x17
        /*001a*/ 	.short	(.L_13 - .L_12)
.L_12:
        /*001c*/ 	.word	0x00000000
        /*0020*/ 	.short	0x0000
        /*0022*/ 	.short	0x0000
        /*0024*/ 	.byte	0x00, 0xf4, 0x21, 0x00


	//----- nvinfo : EIATTR_SPARSE_MMA_MASK
	.align		4
.L_13:
        /*0028*/ 	.byte	0x03, 0x50
        /*002a*/ 	.short	0x0000


	//----- nvinfo : EIATTR_MAXREG_COUNT
	.align		4
        /*002c*/ 	.byte	0x03, 0x1b
        /*002e*/ 	.short	0x00ff


	//----- nvinfo : EIATTR_EXIT_INSTR_OFFSETS
	.align		4
        /*0030*/ 	.byte	0x04, 0x1c
        /*0032*/ 	.short	(.L_15 - .L_14)


	//   ....[0]....
.L_14:
        /*0034*/ 	.word	0x000000f0


	//   ....[1]....
        /*0038*/ 	.word	0x00000120


	//----- nvinfo : EIATTR_REQNTID
	.align		4
.L_15:
        /*003c*/ 	.byte	0x04, 0x10
        /*003e*/ 	.short	(.L_17 - .L_16)
.L_16:
        /*0040*/ 	.word	0x00000080
        /*0044*/ 	.word	0x00000001
        /*0048*/ 	.word	0x00000001


	//----- nvinfo : EIATTR_CBANK_PARAM_SIZE
	.align		4
.L_17:
        /*004c*/ 	.byte	0x03, 0x19
        /*004e*/ 	.short	0x000c


	//----- nvinfo : EIATTR_PARAM_CBANK
	.align		4
        /*0050*/ 	.byte	0x04, 0x0a
        /*0052*/ 	.short	(.L_19 - .L_18)
	.align		4
.L_18:
        /*0054*/ 	.word	index@(.nv.constant0.triton_poi_fused__to_copy_16)
        /*0058*/ 	.short	0x0210
        /*005a*/ 	.short	0x000c


	//----- nvinfo : EIATTR_SW_WAR
	.align		4
.L_19:
        /*005c*/ 	.byte	0x04, 0x36
        /*005e*/ 	.short	(.L_21 - .L_20)
.L_20:
        /*0060*/ 	.word	0x00000008
.L_21:


//--------------------- .nv.callgraph             --------------------------
	.section	.nv.callgraph,"",@"SHT_CUDA_CALLGRAPH"
	.align	4
	.sectionentsize	8
	.align		4
        /*0000*/ 	.word	0x00000000
	.align		4
        /*0004*/ 	.word	0xffffffff
	.align		4
        /*0008*/ 	.word	0x00000000
	.align		4
        /*000c*/ 	.word	0xfffffffe
	.align		4
        /*0010*/ 	.word	0x00000000
	.align		4
        /*0014*/ 	.word	0xfffffffd
	.align		4
        /*0018*/ 	.word	0x00000000
	.align		4
        /*001c*/ 	.word	0xfffffffc


//--------------------- .text.triton_poi_fused__to_copy_16 --------------------------
	.section	.text.triton_poi_fused__to_copy_16,"ax",@progbits
	.align	128
        .global         triton_poi_fused__to_copy_16
        .type           triton_poi_fused__to_copy_16,@function
        .size           triton_poi_fused__to_copy_16,(.L_x_1 - triton_poi_fused__to_copy_16)
        .other          triton_poi_fused__to_copy_16,@"STO_CUDA_ENTRY STV_DEFAULT"
triton_poi_fused__to_copy_16:
.text.triton_poi_fused__to_copy_16:
[----:B------:R-:W0:Y:S02]  /*0000*/  LDC R1, c[0x0][0x28] ;  /* 0x00000a00ff017b82 */ /* 0x000e240000000800 */
[----:B------:R-:W1:Y:S01]  /*0010*/  S2R R0, SR_TID.X ;  /* 0x0000000000007919 */ /* 0x000e620000002100 */
[----:B------:R-:W-:Y:S01]  /*0020*/  IMAD.MOV.U32 R7, RZ, RZ, 0x3e800000 ;  /* 0x3e800000ff077424 */ /* 0x000fe200078e00ff */
[----:B------:R-:W2:Y:S01]  /*0030*/  LDC.64 R2, c[0x0][0x210] ;  /* 0x00008400ff027b82 */ /* 0x000ea20000000a00 */
[----:B------:R-:W3:Y:S01]  /*0040*/  S2R R5, SR_CTAID.X ;  /* 0x0000000000057919 */ /* 0x000ee20000002500 */
[----:B-1----:R-:W-:-:S05]  /*0050*/  LOP3.LUT R0, R0, 0x7f, RZ, 0xc0, !PT ;  /* 0x0000007f00007812 */ /* 0x002fca00078ec0ff */
[----:B---3--:R-:W-:-:S04]  /*0060*/  IMAD R5, R5, 0x80, R0 ;  /* 0x0000008005057824 */ /* 0x008fc800078e0200 */
[C---:B--2---:R-:W-:Y:S01]  /*0070*/  IMAD.WIDE R2, R5.reuse, 0x8, R2 ;  /* 0x0000000805027825 */ /* 0x044fe200078e0202 */
[----:B------:R-:W-:Y:S02]  /*0080*/  I2FP.F32.S32 R0, R5 ;  /* 0x0000000500007245 */ /* 0x000fe40000201400 */
[----:B------:R-:W-:-:S03]  /*0090*/  ISETP.GE.AND P0, PT, R5, 0x400, PT ;  /* 0x000004000500780c */ /* 0x000fc60003f06270 */
[----:B------:R-:W-:-:S04]  /*00a0*/  FADD R0, R0, 0.5 ;  /* 0x3f00000000007421 */ /* 0x000fc80000000000 */
[----:B------:R-:W-:-:S05]  /*00b0*/  FFMA R0, R0, R7, -0.5 ;  /* 0xbf00000000007423 */ /* 0x000fca0000000007 */
[----:B------:R-:W-:-:S04]  /*00c0*/  FMNMX R0, RZ, R0, !PT ;  /* 0x00000000ff007209 */ /* 0x000fc80007800000 */
[----:B------:R-:W1:Y:S02]  /*00d0*/  F2I.TRUNC.NTZ R4, R0 ;  /* 0x0000000000047305 */ /* 0x000e64000020f100 */
[----:B-1----:R-:W-:Y:S01]  /*00e0*/  SHF.R.S32.HI R5, RZ, 0x1f, R4 ;  /* 0x0000001fff057819 */ /* 0x002fe20000011404 */
[----:B------:R-:W-:Y:S06]  /*00f0*/  @P0 EXIT ;  /* 0x000000000000094d */ /* 0x000fec0003800000 */
[----:B------:R-:W-:Y:S02]  /*0100*/  ULDC.64 UR4, c[0x0][0x208] ;  /* 0x0000820000047ab9 */ /* 0x000fe40000000a00 */
[----:B------:R-:W-:Y:S01]  /*0110*/  STG.E.64 desc[UR4][R2.64], R4 ;  /* 0x0000000402007986 */ /* 0x000fe2000c101b04 */
[----:B------:R-:W-:Y:S05]  /*0120*/  EXIT ;  /* 0x000000000000794d */ /* 0x000fea0003800000 */
.L_x_0:
[----:B------:R-:W-:-:S00]  /*0130*/  BRA `(.L_x_0) ;  /* 0xfffffffc00fc7947 */ /* 0x000fc0000383ffff */
[----:B------:R-:W-:-:S00]  /*0140*/  NOP ;  /* 0x0000000000007918 */ /* 0x000fc00000000000 */
        /* <DEDUP_REMOVED lines=11> */
.L_x_1:


//--------------------- .nv.constant0.triton_poi_fused__to_copy_16 --------------------------
	.section	.nv.constant0.triton_poi_fused__to_copy_16,"a",@progbits
	.sectionflags	@""
	.align	4
.nv.constant0.triton_poi_fused__to_copy_16:
	.zero		540
